//
// Generated by NVIDIA NVVM Compiler
//
// Compiler Build ID: CL-36424714
// Cuda compilation tools, release 13.0, V13.0.88
// Based on NVVM 20.0.0
//

.version 9.0
.target sm_100
.address_size 64

	// .globl	_Z26neighboured_pair_reductionPiS_i

.visible .entry _Z26neighboured_pair_reductionPiS_i(
	.param .u64 .ptr .align 1 _Z26neighboured_pair_reductionPiS_i_param_0,
	.param .u64 .ptr .align 1 _Z26neighboured_pair_reductionPiS_i_param_1,
	.param .u32 _Z26neighboured_pair_reductionPiS_i_param_2
)
{
	.reg .pred 	%p<6>;
	.reg .b32 	%r<17>;
	.reg .b64 	%rd<11>;

	ld.param.u64 	%rd2, [_Z26neighboured_pair_reductionPiS_i_param_0];
	ld.param.u64 	%rd3, [_Z26neighboured_pair_reductionPiS_i_param_1];
	ld.param.u32 	%r8, [_Z26neighboured_pair_reductionPiS_i_param_2];
	mov.u32 	%r1, %tid.x;
	mov.u32 	%r2, %ntid.x;
	mov.u32 	%r3, %ctaid.x;
	mad.lo.s32 	%r4, %r2, %r3, %r1;
	setp.gt.s32 	%p1, %r4, %r8;
	@%p1 bra 	$L__BB0_8;
	cvta.to.global.u64 	%rd4, %rd2;
	setp.lt.u32 	%p2, %r2, 2;
	mul.wide.s32 	%rd5, %r4, 4;
	add.s64 	%rd1, %rd4, %rd5;
	@%p2 bra 	$L__BB0_6;
	shr.u32 	%r5, %r2, 1;
	mov.b32 	%r16, 1;
$L__BB0_3:
	shl.b32 	%r7, %r16, 1;
	add.s32 	%r10, %r7, -1;
	and.b32  	%r11, %r10, %r1;
	setp.ne.s32 	%p3, %r11, 0;
	@%p3 bra 	$L__BB0_5;
	mul.wide.u32 	%rd6, %r16, 4;
	add.s64 	%rd7, %rd1, %rd6;
	ld.global.u32 	%r12, [%rd7];
	ld.global.u32 	%r13, [%rd1];
	add.s32 	%r14, %r13, %r12;
	st.global.u32 	[%rd1], %r14;
$L__BB0_5:
	bar.sync 	0;
	setp.le.u32 	%p4, %r7, %r5;
	mov.u32 	%r16, %r7;
	@%p4 bra 	$L__BB0_3;
$L__BB0_6:
	setp.ne.s32 	%p5, %r1, 0;
	@%p5 bra 	$L__BB0_8;
	ld.global.u32 	%r15, [%rd1];
	cvta.to.global.u64 	%rd8, %rd3;
	mul.wide.u32 	%rd9, %r3, 4;
	add.s64 	%rd10, %rd8, %rd9;
	st.global.u32 	[%rd10], %r15;
$L__BB0_8:
	ret;

}


// ===== COMPILED SASS (sm_100) =====

	.target	sm_100

	.elftype	@"ET_EXEC"


//--------------------- .note.nv.tkinfo           --------------------------
	.section	.note.nv.tkinfo,"",@"SHT_NOTE"
	.sectionflags	@"SHF_NOTE_NV_TKINFO"
	.tkinfo
        /*0018*/ 	.word	0x00000002
        /*0030*/ 	.string	""
        /*0030*/ 	.string	"ptxas"
        /*0030*/ 	.string	"Cuda compilation tools, release 13.0, V13.0.88"
        /*0030*/ 	.string	"Build cuda_13.0.r13.0/compiler.36424714_0"
        /*0030*/ 	.string	"-arch sm_100 -m 64 "



//--------------------- .note.nv.cuinfo           --------------------------
	.section	.note.nv.cuinfo,"",@"SHT_NOTE"
	.sectionflags	@"SHF_NOTE_NV_CUINFO"
        /*0018*/ 	.short	0x0002
        /*001a*/ 	.short	0x0064
        /*001c*/ 	.short	0x0082
	.zero		2


//--------------------- .nv.info                  --------------------------
	.section	.nv.info,"",@"SHT_CUDA_INFO"
	.align	4


	//----- nvinfo : EIATTR_REGCOUNT
	.align		4
        /*0000*/ 	.byte	0x04, 0x2f
        /*0002*/ 	.short	(.L_1 - .L_0)
	.align		4
.L_0:
        /*0004*/ 	.word	index@(_Z26neighboured_pair_reductionPiS_i)
        /*0008*/ 	.word	0x0000000c


	//----- nvinfo : EIATTR_FRAME_SIZE
	.align		4
.L_1:
        /*000c*/ 	.byte	0x04, 0x11
        /*000e*/ 	.short	(.L_3 - .L_2)
	.align		4
.L_2:
        /*0010*/ 	.word	index@(_Z26neighboured_pair_reductionPiS_i)
        /*0014*/ 	.word	0x00000000


	//----- nvinfo : EIATTR_MIN_STACK_SIZE
	.align		4
.L_3:
        /*0018*/ 	.byte	0x04, 0x12
        /*001a*/ 	.short	(.L_5 - .L_4)
	.align		4
.L_4:
        /*001c*/ 	.word	index@(_Z26neighboured_pair_reductionPiS_i)
        /*0020*/ 	.word	0x00000000
.L_5:


//--------------------- .nv.compat                --------------------------
	.section	.nv.compat,"",@"SHT_CUDA_COMPAT_INFO"
	.align	4
        /*0000*/ 	.byte	0x02, 0x09, 0x00, 0x00, 0x02, 0x02, 0x01, 0x00, 0x02, 0x05, 0x05, 0x00, 0x03, 0x07, 0x01, 0x01
        /*0010*/ 	.byte	0x02, 0x03, 0x00, 0x00, 0x02, 0x06, 0x01, 0x00, 0x04, 0x0b, 0x08, 0x00, 0x09, 0x00, 0x00, 0x00
        /*0020*/ 	.byte	0x00, 0x00, 0x00, 0x00


//--------------------- .nv.info._Z26neighboured_pair_reductionPiS_i --------------------------
	.section	.nv.info._Z26neighboured_pair_reductionPiS_i,"",@"SHT_CUDA_INFO"
	.sectionflags	@""
	.align	4


	//----- nvinfo : EIATTR_CUDA_API_VERSION
	.align		4
        /*0000*/ 	.byte	0x04, 0x37
        /*0002*/ 	.short	(.L_7 - .L_6)
.L_6:
        /*0004*/ 	.word	0x00000082


	//----- nvinfo : EIATTR_KPARAM_INFO
	.align		4
.L_7:
        /*0008*/ 	.byte	0x04, 0x17
        /*000a*/ 	.short	(.L_9 - .L_8)
.L_8:
        /*000c*/ 	.word	0x00000000
        /*0010*/ 	.short	0x0002
        /*0012*/ 	.short	0x0010
        /*0014*/ 	.byte	0x00, 0xf0, 0x11, 0x00


	//----- nvinfo : EIATTR_KPARAM_INFO
	.align		4
.L_9:
        /*0018*/ 	.byte	0x04, 0x17
        /*001a*/ 	.short	(.L_11 - .L_10)
.L_10:
        /*001c*/ 	.word	0x00000000
        /*0020*/ 	.short	0x0001
        /*0022*/ 	.short	0x0008
        /*0024*/ 	.byte	0x00, 0xf5, 0x21, 0x00


	//----- nvinfo : EIATTR_KPARAM_INFO
	.align		4
.L_11:
        /*0028*/ 	.byte	0x04, 0x17
        /*002a*/ 	.short	(.L_13 - .L_12)
.L_12:
        /*002c*/ 	.word	0x00000000
        /*0030*/ 	.short	0x0000
        /*0032*/ 	.short	0x0000
        /*0034*/ 	.byte	0x00, 0xf5, 0x21, 0x00


	//----- nvinfo : EIATTR_SPARSE_MMA_MASK
	.align		4
.L_13:
        /*0038*/ 	.byte	0x03, 0x50
        /*003a*/ 	.short	0x0000


	//----- nvinfo : EIATTR_MAXREG_COUNT
	.align		4
        /*003c*/ 	.byte	0x03, 0x1b
        /*003e*/ 	.short	0x00ff


	//----- nvinfo : EIATTR_NUM_BARRIERS
	.align		4
        /*0040*/ 	.byte	0x02, 0x4c
        /*0042*/ 	.byte	0x01
	.zero		1


	//----- nvinfo : EIATTR_MERCURY_ISA_VERSION
	.align		4
        /*0044*/ 	.byte	0x03, 0x5f
        /*0046*/ 	.short	0x0101


	//----- nvinfo : EIATTR_VRC_CTA_INIT_COUNT
	.align		4
        /*0048*/ 	.byte	0x02, 0x4a
	.zero		1
	.zero		1


	//----- nvinfo : EIATTR_EXIT_INSTR_OFFSETS
	.align		4
        /*004c*/ 	.byte	0x04, 0x1c
        /*004e*/ 	.short	(.L_15 - .L_14)


	//   ....[0]....
.L_14:
        /*0050*/ 	.word	0x00000070


	//   ....[1]....
        /*0054*/ 	.word	0x000001f0


	//   ....[2]....
        /*0058*/ 	.word	0x00000240


	//----- nvinfo : EIATTR_CRS_STACK_SIZE
	.align		4
.L_15:
        /*005c*/ 	.byte	0x04, 0x1e
        /*005e*/ 	.short	(.L_17 - .L_16)
.L_16:
        /*0060*/ 	.word	0x00000000


	//----- nvinfo : EIATTR_CBANK_PARAM_SIZE
	.align		4
.L_17:
        /*0064*/ 	.byte	0x03, 0x19
        /*0066*/ 	.short	0x0014


	//----- nvinfo : EIATTR_PARAM_CBANK
	.align		4
        /*0068*/ 	.byte	0x04, 0x0a
        /*006a*/ 	.short	(.L_19 - .L_18)
	.align		4
.L_18:
        /*006c*/ 	.word	index@(.nv.constant0._Z26neighboured_pair_reductionPiS_i)
        /*0070*/ 	.short	0x0380
        /*0072*/ 	.short	0x0014


	//----- nvinfo : EIATTR_SW_WAR
	.align		4
.L_19:
        /*0074*/ 	.byte	0x04, 0x36
        /*0076*/ 	.short	(.L_21 - .L_20)
.L_20:
        /*0078*/ 	.word	0x00000008
.L_21:


//--------------------- .nv.callgraph             --------------------------
	.section	.nv.callgraph,"",@"SHT_CUDA_CALLGRAPH"
	.align	4
	.sectionentsize	8
	.align		4
        /*0000*/ 	.word	0x00000000
	.align		4
        /*0004*/ 	.word	0xffffffff
	.align		4
        /*0008*/ 	.word	0x00000000
	.align		4
        /*000c*/ 	.word	0xfffffffe
	.align		4
        /*0010*/ 	.word	0x00000000
	.align		4
        /*0014*/ 	.word	0xfffffffd
	.align		4
        /*0018*/ 	.word	0x00000000
	.align		4
        /*001c*/ 	.word	0xfffffffc


//--------------------- .text._Z26neighboured_pair_reductionPiS_i --------------------------
	.section	.text._Z26neighboured_pair_reductionPiS_i,"ax",@progbits
	.align	128
        .global         _Z26neighboured_pair_reductionPiS_i
        .type           _Z26neighboured_pair_reductionPiS_i,@function
        .size           _Z26neighboured_pair_reductionPiS_i,(.L_x_5 - _Z26neighboured_pair_reductionPiS_i)
        .other          _Z26neighboured_pair_reductionPiS_i,@"STO_CUDA_ENTRY STV_DEFAULT"
_Z26neighboured_pair_reductionPiS_i:
.text._Z26neighboured_pair_reductionPiS_i:
[----:B------:R-:W-:Y:S01]  /*0000*/  LDC R1, c[0x0][0x37c] ;  /* 0x0000df00ff017b82 */ /* 0x000fe20000000800 */
[----:B------:R-:W0:Y:S01]  /*0010*/  S2R R9, SR_TID.X ;  /* 0x0000000000097919 */ /* 0x000e220000002100 */
[----:B------:R-:W0:Y:S01]  /*0020*/  LDCU UR5, c[0x0][0x360] ;  /* 0x00006c00ff0577ac */ /* 0x000e220008000800 */
[----:B------:R-:W0:Y:S01]  /*0030*/  S2R R6, SR_CTAID.X ;  /* 0x0000000000067919 */ /* 0x000e220000002500 */
[----:B------:R-:W1:Y:S01]  /*0040*/  LDCU UR4, c[0x0][0x390] ;  /* 0x00007200ff0477ac */ /* 0x000e620008000800 */
[----:B0-----:R-:W-:-:S05]  /*0050*/  IMAD R5, R6, UR5, R9 ;  /* 0x0000000506057c24 */ /* 0x001fca000f8e0209 */
[----:B-1----:R-:W-:-:S13]  /*0060*/  ISETP.GT.AND P0, PT, R5, UR4, PT ;  /* 0x0000000405007c0c */ /* 0x002fda000bf04270 */
[----:B------:R-:W-:Y:S05]  /*0070*/  @P0 EXIT ;  /* 0x000000000000094d */ /* 0x000fea0003800000 */
[----:B------:R-:W0:Y:S01]  /*0080*/  LDC.64 R2, c[0x0][0x380] ;  /* 0x0000e000ff027b82 */ /* 0x000e220000000a00 */
[----:B------:R-:W-:Y:S01]  /*0090*/  UISETP.GE.U32.AND UP0, UPT, UR5, 0x2, UPT ;  /* 0x000000020500788c */ /* 0x000fe2000bf06070 */
[----:B------:R-:W1:Y:S01]  /*00a0*/  LDCU.64 UR6, c[0x0][0x358] ;  /* 0x00006b00ff0677ac */ /* 0x000e620008000a00 */
[----:B0-----:R-:W-:-:S07]  /*00b0*/  IMAD.WIDE R2, R5, 0x4, R2 ;  /* 0x0000000405027825 */ /* 0x001fce00078e0202 */
[----:B-1----:R-:W-:Y:S05]  /*00c0*/  BRA.U !UP0, `(.L_x_0) ;  /* 0x0000000108447547 */ /* 0x002fea000b800000 */
[----:B------:R-:W-:Y:S01]  /*00d0*/  HFMA2 R5, -RZ, RZ, 0, 5.9604644775390625e-08 ;  /* 0x00000001ff057431 */ /* 0x000fe200000001ff */
[----:B------:R-:W-:-:S12]  /*00e0*/  USHF.R.U32.HI UR4, URZ, 0x1, UR5 ;  /* 0x00000001ff047899 */ /* 0x000fd80008011605 */
.L_x_3:
[----:B------:R-:W-:Y:S01]  /*00f0*/  SHF.L.U32 R8, R5, 0x1, RZ ;  /* 0x0000000105087819 */ /* 0x000fe200000006ff */
[----:B------:R-:W-:Y:S04]  /*0100*/  BSSY.RECONVERGENT B0, `(.L_x_1) ;  /* 0x0000009000007945 */ /* 0x000fe80003800200 */
[----:B------:R-:W-:-:S05]  /*0110*/  VIADD R0, R8, 0xffffffff ;  /* 0xffffffff08007836 */ /* 0x000fca0000000000 */
[----:B------:R-:W-:-:S13]  /*0120*/  LOP3.LUT P0, RZ, R0, R9, RZ, 0xc0, !PT ;  /* 0x0000000900ff7212 */ /* 0x000fda000780c0ff */
[----:B0-----:R-:W-:Y:S05]  /*0130*/  @P0 BRA `(.L_x_2) ;  /* 0x0000000000140947 */ /* 0x001fea0003800000 */
[----:B------:R-:W-:Y:S01]  /*0140*/  IMAD.WIDE.U32 R4, R5, 0x4, R2 ;  /* 0x0000000405047825 */ /* 0x000fe200078e0002 */
[----:B------:R-:W2:Y:S05]  /*0150*/  LDG.E R7, desc[UR6][R2.64] ;  /* 0x0000000602077981 */ /* 0x000eaa000c1e1900 */
[----:B------:R-:W2:Y:S02]  /*0160*/  LDG.E R4, desc[UR6][R4.64] ;  /* 0x0000000604047981 */ /* 0x000ea4000c1e1900 */
[----:B--2---:R-:W-:-:S05]  /*0170*/  IADD3 R7, PT, PT, R4, R7, RZ ;  /* 0x0000000704077210 */ /* 0x004fca0007ffe0ff */
[----:B------:R0:W-:Y:S02]  /*0180*/  STG.E desc[UR6][R2.64], R7 ;  /* 0x0000000702007986 */ /* 0x0001e4000c101906 */
.L_x_2:
[----:B------:R-:W-:Y:S05]  /*0190*/  BSYNC.RECONVERGENT B0 ;  /* 0x0000000000007941 */ /* 0x000fea0003800200 */
.L_x_1:
[----:B------:R-:W-:Y:S01]  /*01a0*/  BAR.SYNC.DEFER_BLOCKING 0x0 ;  /* 0x0000000000007b1d */ /* 0x000fe20000010000 */
[----:B------:R-:W-:Y:S01]  /*01b0*/  ISETP.GT.U32.AND P0, PT, R8, UR4, PT ;  /* 0x0000000408007c0c */ /* 0x000fe2000bf04070 */
[----:B------:R-:W-:-:S12]  /*01c0*/  IMAD.MOV.U32 R5, RZ, RZ, R8 ;  /* 0x000000ffff057224 */ /* 0x000fd800078e0008 */
[----:B------:R-:W-:Y:S05]  /*01d0*/  @!P0 BRA `(.L_x_3) ;  /* 0xfffffffc00c48947 */ /* 0x000fea000383ffff */
.L_x_0:
[----:B------:R-:W-:-:S13]  /*01e0*/  ISETP.NE.AND P0, PT, R9, RZ, PT ;  /* 0x000000ff0900720c */ /* 0x000fda0003f05270 */
[----:B------:R-:W-:Y:S05]  /*01f0*/  @P0 EXIT ;  /* 0x000000000000094d */ /* 0x000fea0003800000 */
[----:B0-----:R-:W2:Y:S01]  /*0200*/  LDG.E R3, desc[UR6][R2.64] ;  /* 0x0000000602037981 */ /* 0x001ea2000c1e1900 */
[----:B------:R-:W0:Y:S02]  /*0210*/  LDC.64 R4, c[0x0][0x388] ;  /* 0x0000e200ff047b82 */ /* 0x000e240000000a00 */
[----:B0-----:R-:W-:-:S05]  /*0220*/  IMAD.WIDE.U32 R4, R6, 0x4, R4 ;  /* 0x0000000406047825 */ /* 0x001fca00078e0004 */
[----:B--2---:R-:W-:Y:S01]  /*0230*/  STG.E desc[UR6][R4.64], R3 ;  /* 0x0000000304007986 */ /* 0x004fe2000c101906 */
[----:B------:R-:W-:Y:S05]  /*0240*/  EXIT ;  /* 0x000000000000794d */ /* 0x000fea0003800000 */
.L_x_4:
[----:B------:R-:W-:-:S00]  /*0250*/  BRA `(.L_x_4) ;  /* 0xfffffffc00fc7947 */ /* 0x000fc0000383ffff */
[----:B------:R-:W-:-:S00]  /*0260*/  NOP ;  /* 0x0000000000007918 */ /* 0x000fc00000000000 */
        /* <DEDUP_REMOVED lines=9> */
.L_x_5:


//--------------------- .nv.shared.reserved.0     --------------------------
	.section	.nv.shared.reserved.0,"aw",@nobits
	.weak		__nv_reservedSMEM_offset_0_alias
	.size		__nv_reservedSMEM_offset_0_alias, 0, 64
	.other		__nv_reservedSMEM_offset_0_alias,@"STO_CUDA_RESERVED_SHARED STV_DEFAULT"
__nv_reservedSMEM_offset_0_alias:
	.zero		0
	.zero		64


//--------------------- .nv.constant0._Z26neighboured_pair_reductionPiS_i --------------------------
	.section	.nv.constant0._Z26neighboured_pair_reductionPiS_i,"a",@progbits
	.sectionflags	@""
	.align	4
.nv.constant0._Z26neighboured_pair_reductionPiS_i:
	.zero		916


//--------------------- SYMBOLS --------------------------

	.type		.nv.reservedSmem.offset0,@object
	.size		.nv.reservedSmem.offset0,0x4
